//
// Generated by NVIDIA NVVM Compiler
//
// Compiler Build ID: CL-36424714
// Cuda compilation tools, release 13.0, V13.0.88
// Based on NVVM 20.0.0
//

.version 9.0
.target sm_100
.address_size 64

	// .globl	_Z15reduce1d_kernelPKfPfi
// _ZZ15reduce1d_kernelPKfPfiE3shm has been demoted

.visible .entry _Z15reduce1d_kernelPKfPfi(
	.param .u64 .ptr .align 1 _Z15reduce1d_kernelPKfPfi_param_0,
	.param .u64 .ptr .align 1 _Z15reduce1d_kernelPKfPfi_param_1,
	.param .u32 _Z15reduce1d_kernelPKfPfi_param_2
)
{
	.reg .pred 	%p<21>;
	.reg .b32 	%r<62>;
	.reg .b32 	%f<104>;
	.reg .b64 	%rd<15>;
	// demoted variable
	.shared .align 4 .b8 _ZZ15reduce1d_kernelPKfPfiE3shm[128];
	ld.param.u64 	%rd3, [_Z15reduce1d_kernelPKfPfi_param_0];
	ld.param.u64 	%rd2, [_Z15reduce1d_kernelPKfPfi_param_1];
	ld.param.u32 	%r16, [_Z15reduce1d_kernelPKfPfi_param_2];
	cvta.to.global.u64 	%rd1, %rd3;
	mov.u32 	%r1, %ntid.x;
	mov.u32 	%r2, %ctaid.x;
	mov.u32 	%r3, %tid.x;
	mad.lo.s32 	%r17, %r1, %r2, %r3;
	shl.b32 	%r60, %r17, 2;
	setp.ge.s32 	%p1, %r60, %r16;
	mov.f32 	%f99, 0f00000000;
	mov.f32 	%f100, %f99;
	mov.f32 	%f101, %f99;
	mov.f32 	%f102, %f99;
	@%p1 bra 	$L__BB0_7;
	mov.u32 	%r18, %nctaid.x;
	mul.lo.s32 	%r19, %r18, %r1;
	shl.b32 	%r5, %r19, 2;
	add.s32 	%r20, %r5, %r60;
	max.s32 	%r21, %r16, %r20;
	sub.s32 	%r22, %r21, %r5;
	setp.ne.s32 	%p2, %r22, %r60;
	selp.u32 	%r23, 1, 0, %p2;
	add.s32 	%r24, %r60, %r23;
	sub.s32 	%r25, %r22, %r24;
	div.u32 	%r26, %r25, %r5;
	add.s32 	%r6, %r26, %r23;
	and.b32  	%r27, %r6, 3;
	setp.eq.s32 	%p3, %r27, 3;
	mov.f32 	%f99, 0f00000000;
	@%p3 bra 	$L__BB0_4;
	add.s32 	%r28, %r6, 1;
	and.b32  	%r29, %r28, 3;
	neg.s32 	%r58, %r29;
	mov.f32 	%f99, 0f00000000;
	mov.f32 	%f100, %f99;
	mov.f32 	%f101, %f99;
	mov.f32 	%f102, %f99;
$L__BB0_3:
	.pragma "nounroll";
	mul.wide.s32 	%rd4, %r60, 4;
	add.s64 	%rd5, %rd1, %rd4;
	ld.global.v4.f32 	{%f32, %f33, %f34, %f35}, [%rd5];
	add.f32 	%f102, %f32, %f102;
	add.f32 	%f101, %f33, %f101;
	add.f32 	%f100, %f34, %f100;
	add.f32 	%f99, %f35, %f99;
	add.s32 	%r60, %r60, %r5;
	add.s32 	%r58, %r58, 1;
	setp.ne.s32 	%p4, %r58, 0;
	@%p4 bra 	$L__BB0_3;
$L__BB0_4:
	setp.lt.u32 	%p5, %r6, 3;
	@%p5 bra 	$L__BB0_7;
	mul.wide.s32 	%rd8, %r5, 4;
	shl.b32 	%r30, %r5, 2;
$L__BB0_6:
	mul.wide.s32 	%rd6, %r60, 4;
	add.s64 	%rd7, %rd1, %rd6;
	ld.global.v4.f32 	{%f36, %f37, %f38, %f39}, [%rd7];
	add.f32 	%f40, %f36, %f102;
	add.f32 	%f41, %f37, %f101;
	add.f32 	%f42, %f38, %f100;
	add.f32 	%f43, %f39, %f99;
	add.s64 	%rd9, %rd7, %rd8;
	ld.global.v4.f32 	{%f44, %f45, %f46, %f47}, [%rd9];
	add.f32 	%f48, %f44, %f40;
	add.f32 	%f49, %f45, %f41;
	add.f32 	%f50, %f46, %f42;
	add.f32 	%f51, %f47, %f43;
	add.s64 	%rd10, %rd9, %rd8;
	ld.global.v4.f32 	{%f52, %f53, %f54, %f55}, [%rd10];
	add.f32 	%f56, %f52, %f48;
	add.f32 	%f57, %f53, %f49;
	add.f32 	%f58, %f54, %f50;
	add.f32 	%f59, %f55, %f51;
	add.s64 	%rd11, %rd10, %rd8;
	ld.global.v4.f32 	{%f60, %f61, %f62, %f63}, [%rd11];
	add.f32 	%f102, %f60, %f56;
	add.f32 	%f101, %f61, %f57;
	add.f32 	%f100, %f62, %f58;
	add.f32 	%f99, %f63, %f59;
	add.s32 	%r60, %r30, %r60;
	setp.lt.s32 	%p6, %r60, %r16;
	@%p6 bra 	$L__BB0_6;
$L__BB0_7:
	add.f32 	%f64, %f102, 0f00000000;
	add.f32 	%f65, %f64, %f101;
	add.f32 	%f66, %f65, %f100;
	add.f32 	%f67, %f66, %f99;
	and.b32  	%r15, %r3, 31;
	mov.b32 	%r31, %f67;
	shfl.sync.down.b32	%r32|%p7, %r31, 16, 31, -1;
	mov.b32 	%f68, %r32;
	add.f32 	%f69, %f67, %f68;
	mov.b32 	%r33, %f69;
	shfl.sync.down.b32	%r34|%p8, %r33, 8, 31, -1;
	mov.b32 	%f70, %r34;
	add.f32 	%f71, %f69, %f70;
	mov.b32 	%r35, %f71;
	shfl.sync.down.b32	%r36|%p9, %r35, 4, 31, -1;
	mov.b32 	%f72, %r36;
	add.f32 	%f73, %f71, %f72;
	mov.b32 	%r37, %f73;
	shfl.sync.down.b32	%r38|%p10, %r37, 2, 31, -1;
	mov.b32 	%f74, %r38;
	add.f32 	%f75, %f73, %f74;
	mov.b32 	%r39, %f75;
	shfl.sync.down.b32	%r40|%p11, %r39, 1, 31, -1;
	mov.b32 	%f76, %r40;
	add.f32 	%f25, %f75, %f76;
	setp.ne.s32 	%p12, %r15, 0;
	@%p12 bra 	$L__BB0_9;
	shr.u32 	%r41, %r3, 3;
	mov.u32 	%r42, _ZZ15reduce1d_kernelPKfPfiE3shm;
	add.s32 	%r43, %r42, %r41;
	st.shared.f32 	[%r43], %f25;
$L__BB0_9:
	bar.sync 	0;
	shr.u32 	%r44, %r1, 5;
	setp.ge.u32 	%p13, %r3, %r44;
	mov.f32 	%f103, 0f00000000;
	@%p13 bra 	$L__BB0_11;
	shl.b32 	%r45, %r15, 2;
	mov.u32 	%r46, _ZZ15reduce1d_kernelPKfPfiE3shm;
	add.s32 	%r47, %r46, %r45;
	ld.shared.f32 	%f103, [%r47];
$L__BB0_11:
	setp.gt.u32 	%p14, %r3, 31;
	@%p14 bra 	$L__BB0_14;
	mov.b32 	%r48, %f103;
	shfl.sync.down.b32	%r49|%p15, %r48, 16, 31, -1;
	mov.b32 	%f78, %r49;
	add.f32 	%f79, %f103, %f78;
	mov.b32 	%r50, %f79;
	shfl.sync.down.b32	%r51|%p16, %r50, 8, 31, -1;
	mov.b32 	%f80, %r51;
	add.f32 	%f81, %f79, %f80;
	mov.b32 	%r52, %f81;
	shfl.sync.down.b32	%r53|%p17, %r52, 4, 31, -1;
	mov.b32 	%f82, %r53;
	add.f32 	%f83, %f81, %f82;
	mov.b32 	%r54, %f83;
	shfl.sync.down.b32	%r55|%p18, %r54, 2, 31, -1;
	mov.b32 	%f84, %r55;
	add.f32 	%f85, %f83, %f84;
	mov.b32 	%r56, %f85;
	shfl.sync.down.b32	%r57|%p19, %r56, 1, 31, -1;
	mov.b32 	%f86, %r57;
	add.f32 	%f28, %f85, %f86;
	setp.ne.s32 	%p20, %r3, 0;
	@%p20 bra 	$L__BB0_14;
	cvta.to.global.u64 	%rd12, %rd2;
	mul.wide.u32 	%rd13, %r2, 4;
	add.s64 	%rd14, %rd12, %rd13;
	st.global.f32 	[%rd14], %f28;
$L__BB0_14:
	ret;

}


// ===== COMPILED SASS (sm_100) =====

	.target	sm_100

	.elftype	@"ET_EXEC"


//--------------------- .note.nv.tkinfo           --------------------------
	.section	.note.nv.tkinfo,"",@"SHT_NOTE"
	.sectionflags	@"SHF_NOTE_NV_TKINFO"
	.tkinfo
        /*0018*/ 	.word	0x00000002
        /*0030*/ 	.string	""
        /*0030*/ 	.string	"ptxas"
        /*0030*/ 	.string	"Cuda compilation tools, release 13.0, V13.0.88"
        /*0030*/ 	.string	"Build cuda_13.0.r13.0/compiler.36424714_0"
        /*0030*/ 	.string	"-arch sm_100 -m 64 "



//--------------------- .note.nv.cuinfo           --------------------------
	.section	.note.nv.cuinfo,"",@"SHT_NOTE"
	.sectionflags	@"SHF_NOTE_NV_CUINFO"
        /*0018*/ 	.short	0x0002
        /*001a*/ 	.short	0x0064
        /*001c*/ 	.short	0x0082
	.zero		2


//--------------------- .nv.info                  --------------------------
	.section	.nv.info,"",@"SHT_CUDA_INFO"
	.align	4


	//----- nvinfo : EIATTR_REGCOUNT
	.align		4
        /*0000*/ 	.byte	0x04, 0x2f
        /*0002*/ 	.short	(.L_1 - .L_0)
	.align		4
.L_0:
        /*0004*/ 	.word	index@(_Z15reduce1d_kernelPKfPfi)
        /*0008*/ 	.word	0x00000020


	//----- nvinfo : EIATTR_FRAME_SIZE
	.align		4
.L_1:
        /*000c*/ 	.byte	0x04, 0x11
        /*000e*/ 	.short	(.L_3 - .L_2)
	.align		4
.L_2:
        /*0010*/ 	.word	index@(_Z15reduce1d_kernelPKfPfi)
        /*0014*/ 	.word	0x00000000


	//----- nvinfo : EIATTR_MIN_STACK_SIZE
	.align		4
.L_3:
        /*0018*/ 	.byte	0x04, 0x12
        /*001a*/ 	.short	(.L_5 - .L_4)
	.align		4
.L_4:
        /*001c*/ 	.word	index@(_Z15reduce1d_kernelPKfPfi)
        /*0020*/ 	.word	0x00000000
.L_5:


//--------------------- .nv.compat                --------------------------
	.section	.nv.compat,"",@"SHT_CUDA_COMPAT_INFO"
	.align	4
        /*0000*/ 	.byte	0x02, 0x09, 0x00, 0x00, 0x02, 0x02, 0x01, 0x00, 0x02, 0x05, 0x05, 0x00, 0x03, 0x07, 0x01, 0x01
        /*0010*/ 	.byte	0x02, 0x03, 0x00, 0x00, 0x02, 0x06, 0x01, 0x00, 0x04, 0x0b, 0x08, 0x00, 0x09, 0x00, 0x00, 0x00
        /*0020*/ 	.byte	0x00, 0x00, 0x00, 0x00


//--------------------- .nv.info._Z15reduce1d_kernelPKfPfi --------------------------
	.section	.nv.info._Z15reduce1d_kernelPKfPfi,"",@"SHT_CUDA_INFO"
	.sectionflags	@""
	.align	4


	//----- nvinfo : EIATTR_CUDA_API_VERSION
	.align		4
        /*0000*/ 	.byte	0x04, 0x37
        /*0002*/ 	.short	(.L_7 - .L_6)
.L_6:
        /*0004*/ 	.word	0x00000082


	//----- nvinfo : EIATTR_KPARAM_INFO
	.align		4
.L_7:
        /*0008*/ 	.byte	0x04, 0x17
        /*000a*/ 	.short	(.L_9 - .L_8)
.L_8:
        /*000c*/ 	.word	0x00000000
        /*0010*/ 	.short	0x0002
        /*0012*/ 	.short	0x0010
        /*0014*/ 	.byte	0x00, 0xf0, 0x11, 0x00


	//----- nvinfo : EIATTR_KPARAM_INFO
	.align		4
.L_9:
        /*0018*/ 	.byte	0x04, 0x17
        /*001a*/ 	.short	(.L_11 - .L_10)
.L_10:
        /*001c*/ 	.word	0x00000000
        /*0020*/ 	.short	0x0001
        /*0022*/ 	.short	0x0008
        /*0024*/ 	.byte	0x00, 0xf5, 0x21, 0x00


	//----- nvinfo : EIATTR_KPARAM_INFO
	.align		4
.L_11:
        /*0028*/ 	.byte	0x04, 0x17
        /*002a*/ 	.short	(.L_13 - .L_12)
.L_12:
        /*002c*/ 	.word	0x00000000
        /*0030*/ 	.short	0x0000
        /*0032*/ 	.short	0x0000
        /*0034*/ 	.byte	0x00, 0xf5, 0x21, 0x00


	//----- nvinfo : EIATTR_SPARSE_MMA_MASK
	.align		4
.L_13:
        /*0038*/ 	.byte	0x03, 0x50
        /*003a*/ 	.short	0x0000


	//----- nvinfo : EIATTR_MAXREG_COUNT
	.align		4
        /*003c*/ 	.byte	0x03, 0x1b
        /*003e*/ 	.short	0x00ff


	//----- nvinfo : EIATTR_NUM_BARRIERS
	.align		4
        /*0040*/ 	.byte	0x02, 0x4c
        /*0042*/ 	.byte	0x01
	.zero		1


	//----- nvinfo : EIATTR_MERCURY_ISA_VERSION
	.align		4
        /*0044*/ 	.byte	0x03, 0x5f
        /*0046*/ 	.short	0x0101


	//----- nvinfo : EIATTR_COOP_GROUP_MASK_REGIDS
	.align		4
        /*0048*/ 	.byte	0x04, 0x29
        /*004a*/ 	.short	(.L_15 - .L_14)


	//   ....[0]....
.L_14:
        /*004c*/ 	.word	0xffffffff


	//   ....[1]....
        /*0050*/ 	.word	0xffffffff


	//   ....[2]....
        /*0054*/ 	.word	0xffffffff


	//   ....[3]....
        /*0058*/ 	.word	0xffffffff


	//   ....[4]....
        /*005c*/ 	.word	0xffffffff


	//   ....[5]....
        /*0060*/ 	.word	0xffffffff


	//   ....[6]....
        /*0064*/ 	.word	0xffffffff


	//   ....[7]....
        /*0068*/ 	.word	0xffffffff


	//   ....[8]....
        /*006c*/ 	.word	0xffffffff


	//   ....[9]....
        /*0070*/ 	.word	0xffffffff


	//----- nvinfo : EIATTR_COOP_GROUP_INSTR_OFFSETS
	.align		4
.L_15:
        /*0074*/ 	.byte	0x04, 0x28
        /*0076*/ 	.short	(.L_17 - .L_16)


	//   ....[0]....
.L_16:
        /*0078*/ 	.word	0x00000670


	//   ....[1]....
        /*007c*/ 	.word	0x000006b0


	//   ....[2]....
        /*0080*/ 	.word	0x000006e0


	//   ....[3]....
        /*0084*/ 	.word	0x00000710


	//   ....[4]....
        /*0088*/ 	.word	0x00000750


	//   ....[5]....
        /*008c*/ 	.word	0x00000800


	//   ....[6]....
        /*0090*/ 	.word	0x00000830


	//   ....[7]....
        /*0094*/ 	.word	0x00000850


	//   ....[8]....
        /*0098*/ 	.word	0x00000870


	//   ....[9]....
        /*009c*/ 	.word	0x00000890


	//----- nvinfo : EIATTR_VRC_CTA_INIT_COUNT
	.align		4
.L_17:
        /*00a0*/ 	.byte	0x02, 0x4a
	.zero		1
	.zero		1


	//----- nvinfo : EIATTR_EXIT_INSTR_OFFSETS
	.align		4
        /*00a4*/ 	.byte	0x04, 0x1c
        /*00a6*/ 	.short	(.L_19 - .L_18)


	//   ....[0]....
.L_18:
        /*00a8*/ 	.word	0x000007f0


	//   ....[1]....
        /*00ac*/ 	.word	0x000008a0


	//   ....[2]....
        /*00b0*/ 	.word	0x000008f0


	//----- nvinfo : EIATTR_CRS_STACK_SIZE
	.align		4
.L_19:
        /*00b4*/ 	.byte	0x04, 0x1e
        /*00b6*/ 	.short	(.L_21 - .L_20)
.L_20:
        /*00b8*/ 	.word	0x00000000


	//----- nvinfo : EIATTR_CBANK_PARAM_SIZE
	.align		4
.L_21:
        /*00bc*/ 	.byte	0x03, 0x19
        /*00be*/ 	.short	0x0014


	//----- nvinfo : EIATTR_PARAM_CBANK
	.align		4
        /*00c0*/ 	.byte	0x04, 0x0a
        /*00c2*/ 	.short	(.L_23 - .L_22)
	.align		4
.L_22:
        /*00c4*/ 	.word	index@(.nv.constant0._Z15reduce1d_kernelPKfPfi)
        /*00c8*/ 	.short	0x0380
        /*00ca*/ 	.short	0x0014


	//----- nvinfo : EIATTR_SW_WAR
	.align		4
.L_23:
        /*00cc*/ 	.byte	0x04, 0x36
        /*00ce*/ 	.short	(.L_25 - .L_24)
.L_24:
        /*00d0*/ 	.word	0x00000008
.L_25:


//--------------------- .nv.callgraph             --------------------------
	.section	.nv.callgraph,"",@"SHT_CUDA_CALLGRAPH"
	.align	4
	.sectionentsize	8
	.align		4
        /*0000*/ 	.word	0x00000000
	.align		4
        /*0004*/ 	.word	0xffffffff
	.align		4
        /*0008*/ 	.word	0x00000000
	.align		4
        /*000c*/ 	.word	0xfffffffe
	.align		4
        /*0010*/ 	.word	0x00000000
	.align		4
        /*0014*/ 	.word	0xfffffffd
	.align		4
        /*0018*/ 	.word	0x00000000
	.align		4
        /*001c*/ 	.word	0xfffffffc


//--------------------- .text._Z15reduce1d_kernelPKfPfi --------------------------
	.section	.text._Z15reduce1d_kernelPKfPfi,"ax",@progbits
	.align	128
        .global         _Z15reduce1d_kernelPKfPfi
        .type           _Z15reduce1d_kernelPKfPfi,@function
        .size           _Z15reduce1d_kernelPKfPfi,(.L_x_7 - _Z15reduce1d_kernelPKfPfi)
        .other          _Z15reduce1d_kernelPKfPfi,@"STO_CUDA_ENTRY STV_DEFAULT"
_Z15reduce1d_kernelPKfPfi:
.text._Z15reduce1d_kernelPKfPfi:
[----:B------:R-:W-:Y:S01]  /*0000*/  LDC R1, c[0x0][0x37c] ;  /* 0x0000df00ff017b82 */ /* 0x000fe20000000800 */
[----:B------:R-:W0:Y:S01]  /*0010*/  S2R R27, SR_CTAID.X ;  /* 0x00000000001b7919 */ /* 0x000e220000002500 */
[----:B------:R-:W0:Y:S01]  /*0020*/  LDCU UR5, c[0x0][0x360] ;  /* 0x00006c00ff0577ac */ /* 0x000e220008000800 */
[----:B------:R-:W-:Y:S01]  /*0030*/  BSSY.RECONVERGENT B0, `(.L_x_0) ;  /* 0x000005d000007945 */ /* 0x000fe20003800200 */
[----:B------:R-:W-:Y:S01]  /*0040*/  HFMA2 R20, -RZ, RZ, 0, 0 ;  /* 0x00000000ff147431 */ /* 0x000fe200000001ff */
[----:B------:R-:W0:Y:S01]  /*0050*/  S2R R22, SR_TID.X ;  /* 0x0000000000167919 */ /* 0x000e220000002100 */
[----:B------:R-:W1:Y:S01]  /*0060*/  LDCU UR8, c[0x0][0x390] ;  /* 0x00007200ff0877ac */ /* 0x000e620008000800 */
[----:B------:R-:W-:Y:S01]  /*0070*/  HFMA2 R2, -RZ, RZ, 0, 0 ;  /* 0x00000000ff027431 */ /* 0x000fe200000001ff */
[----:B------:R-:W-:Y:S01]  /*0080*/  MOV R25, RZ ;  /* 0x000000ff00197202 */ /* 0x000fe20000000f00 */
[----:B------:R-:W2:Y:S01]  /*0090*/  LDCU.64 UR6, c[0x0][0x358] ;  /* 0x00006b00ff0677ac */ /* 0x000ea20008000a00 */
[----:B------:R-:W-:Y:S01]  /*00a0*/  MOV R23, RZ ;  /* 0x000000ff00177202 */ /* 0x000fe20000000f00 */
[----:B0-----:R-:W-:-:S05]  /*00b0*/  IMAD R0, R27, UR5, R22 ;  /* 0x000000051b007c24 */ /* 0x001fca000f8e0216 */
[----:B------:R-:W-:-:S04]  /*00c0*/  SHF.L.U32 R0, R0, 0x2, RZ ;  /* 0x0000000200007819 */ /* 0x000fc800000006ff */
[----:B-1----:R-:W-:-:S13]  /*00d0*/  ISETP.GE.AND P0, PT, R0, UR8, PT ;  /* 0x0000000800007c0c */ /* 0x002fda000bf06270 */
[----:B--2---:R-:W-:Y:S05]  /*00e0*/  @P0 BRA `(.L_x_1) ;  /* 0x0000000400440947 */ /* 0x004fea0003800000 */
[----:B------:R-:W0:Y:S01]  /*00f0*/  LDC R21, c[0x0][0x370] ;  /* 0x0000dc00ff157b82 */ /* 0x000e220000000800 */
[----:B------:R-:W-:Y:S01]  /*0100*/  BSSY.RECONVERGENT B1, `(.L_x_2) ;  /* 0x0000033000017945 */ /* 0x000fe20003800200 */
[----:B------:R-:W-:-:S06]  /*0110*/  MOV R20, RZ ;  /* 0x000000ff00147202 */ /* 0x000fcc0000000f00 */
[----:B------:R-:W1:Y:S01]  /*0120*/  LDC.64 R28, c[0x0][0x380] ;  /* 0x0000e000ff1c7b82 */ /* 0x000e620000000a00 */
[----:B0-----:R-:W-:-:S05]  /*0130*/  IMAD R21, R21, UR5, RZ ;  /* 0x0000000515157c24 */ /* 0x001fca000f8e02ff */
[----:B------:R-:W-:-:S04]  /*0140*/  SHF.L.U32 R3, R21, 0x2, RZ ;  /* 0x0000000215037819 */ /* 0x000fc800000006ff */
[----:B------:R-:W0:Y:S01]  /*0150*/  I2F.U32.RP R8, R3 ;  /* 0x0000000300087306 */ /* 0x000e220000209000 */
[C---:B------:R-:W-:Y:S02]  /*0160*/  VIADDMNMX R4, R3.reuse, R0, UR8, !PT ;  /* 0x0000000803047e46 */ /* 0x040fe4000f800100 */
[----:B------:R-:W-:Y:S02]  /*0170*/  IADD3 R9, PT, PT, RZ, -R3, RZ ;  /* 0x80000003ff097210 */ /* 0x000fe40007ffe0ff */
[----:B------:R-:W-:Y:S02]  /*0180*/  IADD3 R7, PT, PT, -R3, R4, RZ ;  /* 0x0000000403077210 */ /* 0x000fe40007ffe1ff */
[----:B------:R-:W-:Y:S02]  /*0190*/  MOV R4, RZ ;  /* 0x000000ff00047202 */ /* 0x000fe40000000f00 */
[----:B------:R-:W-:Y:S02]  /*01a0*/  ISETP.NE.AND P0, PT, R7, R0, PT ;  /* 0x000000000700720c */ /* 0x000fe40003f05270 */
[----:B------:R-:W-:-:S02]  /*01b0*/  ISETP.NE.U32.AND P2, PT, R3, RZ, PT ;  /* 0x000000ff0300720c */ /* 0x000fc40003f45070 */
[----:B------:R-:W-:Y:S01]  /*01c0*/  SEL R6, RZ, 0x1, !P0 ;  /* 0x00000001ff067807 */ /* 0x000fe20004000000 */
[----:B0-----:R-:W0:Y:S02]  /*01d0*/  MUFU.RCP R8, R8 ;  /* 0x0000000800087308 */ /* 0x001e240000001000 */
[----:B0-----:R-:W-:-:S06]  /*01e0*/  IADD3 R5, PT, PT, R8, 0xffffffe, RZ ;  /* 0x0ffffffe08057810 */ /* 0x001fcc0007ffe0ff */
[----:B------:R-:W0:Y:S02]  /*01f0*/  F2I.FTZ.U32.TRUNC.NTZ R5, R5 ;  /* 0x0000000500057305 */ /* 0x000e24000021f000 */
[----:B0-----:R-:W-:-:S04]  /*0200*/  IMAD R9, R9, R5, RZ ;  /* 0x0000000509097224 */ /* 0x001fc800078e02ff */
[----:B------:R-:W-:Y:S01]  /*0210*/  IMAD.HI.U32 R9, R5, R9, R4 ;  /* 0x0000000905097227 */ /* 0x000fe200078e0004 */
[----:B------:R-:W-:-:S05]  /*0220*/  IADD3 R4, PT, PT, R7, -R0, -R6 ;  /* 0x8000000007047210 */ /* 0x000fca0007ffe806 */
[----:B------:R-:W-:-:S05]  /*0230*/  IMAD.HI.U32 R9, R9, R4, RZ ;  /* 0x0000000409097227 */ /* 0x000fca00078e00ff */
[----:B------:R-:W-:-:S05]  /*0240*/  IADD3 R5, PT, PT, -R9, RZ, RZ ;  /* 0x000000ff09057210 */ /* 0x000fca0007ffe1ff */
[----:B------:R-:W-:-:S05]  /*0250*/  IMAD R4, R3, R5, R4 ;  /* 0x0000000503047224 */ /* 0x000fca00078e0204 */
[----:B------:R-:W-:-:S13]  /*0260*/  ISETP.GE.U32.AND P0, PT, R4, R3, PT ;  /* 0x000000030400720c */ /* 0x000fda0003f06070 */
[----:B------:R-:W-:Y:S01]  /*0270*/  @P0 IADD3 R4, PT, PT, -R3, R4, RZ ;  /* 0x0000000403040210 */ /* 0x000fe20007ffe1ff */
[----:B------:R-:W-:-:S03]  /*0280*/  @P0 VIADD R9, R9, 0x1 ;  /* 0x0000000109090836 */ /* 0x000fc60000000000 */
[----:B------:R-:W-:-:S13]  /*0290*/  ISETP.GE.U32.AND P1, PT, R4, R3, PT ;  /* 0x000000030400720c */ /* 0x000fda0003f26070 */
[----:B------:R-:W-:Y:S02]  /*02a0*/  @P1 IADD3 R9, PT, PT, R9, 0x1, RZ ;  /* 0x0000000109091810 */ /* 0x000fe40007ffe0ff */
[----:B------:R-:W-:-:S04]  /*02b0*/  @!P2 LOP3.LUT R9, RZ, R3, RZ, 0x33, !PT ;  /* 0x00000003ff09a212 */ /* 0x000fc800078e33ff */
[----:B------:R-:W-:-:S04]  /*02c0*/  IADD3 R6, PT, PT, R6, R9, RZ ;  /* 0x0000000906067210 */ /* 0x000fc80007ffe0ff */
[C---:B------:R-:W-:Y:S02]  /*02d0*/  LOP3.LUT R4, R6.reuse, 0x3, RZ, 0xc0, !PT ;  /* 0x0000000306047812 */ /* 0x040fe400078ec0ff */
[----:B------:R-:W-:Y:S02]  /*02e0*/  ISETP.GE.U32.AND P1, PT, R6, 0x3, PT ;  /* 0x000000030600780c */ /* 0x000fe40003f26070 */
[----:B------:R-:W-:-:S13]  /*02f0*/  ISETP.NE.AND P0, PT, R4, 0x3, PT ;  /* 0x000000030400780c */ /* 0x000fda0003f05270 */
[----:B-1----:R-:W-:Y:S05]  /*0300*/  @!P0 BRA `(.L_x_3) ;  /* 0x0000000000488947 */ /* 0x002fea0003800000 */
[----:B------:R-:W0:Y:S01]  /*0310*/  LDC.64 R8, c[0x0][0x380] ;  /* 0x0000e000ff087b82 */ /* 0x000e220000000a00 */
[----:B------:R-:W-:Y:S01]  /*0320*/  IADD3 R2, PT, PT, R6, 0x1, RZ ;  /* 0x0000000106027810 */ /* 0x000fe20007ffe0ff */
[----:B------:R-:W-:Y:S01]  /*0330*/  HFMA2 R20, -RZ, RZ, 0, 0 ;  /* 0x00000000ff147431 */ /* 0x000fe200000001ff */
[----:B------:R-:W-:Y:S01]  /*0340*/  MOV R25, RZ ;  /* 0x000000ff00197202 */ /* 0x000fe20000000f00 */
[----:B------:R-:W-:Y:S01]  /*0350*/  HFMA2 R23, -RZ, RZ, 0, 0 ;  /* 0x00000000ff177431 */ /* 0x000fe200000001ff */
[----:B------:R-:W-:Y:S01]  /*0360*/  LOP3.LUT R4, R2, 0x3, RZ, 0xc0, !PT ;  /* 0x0000000302047812 */ /* 0x000fe200078ec0ff */
[----:B------:R-:W-:-:S03]  /*0370*/  IMAD.MOV.U32 R2, RZ, RZ, RZ ;  /* 0x000000ffff027224 */ /* 0x000fc600078e00ff */
[----:B------:R-:W-:-:S07]  /*0380*/  IADD3 R10, PT, PT, -R4, RZ, RZ ;  /* 0x000000ff040a7210 */ /* 0x000fce0007ffe1ff */
.L_x_4:
[----:B0-----:R-:W-:-:S06]  /*0390*/  IMAD.WIDE R4, R0, 0x4, R8 ;  /* 0x0000000400047825 */ /* 0x001fcc00078e0208 */
[----:B------:R-:W2:Y:S01]  /*03a0*/  LDG.E.128 R4, desc[UR6][R4.64] ;  /* 0x0000000604047981 */ /* 0x000ea2000c1e1d00 */
[----:B------:R-:W-:Y:S02]  /*03b0*/  IADD3 R10, PT, PT, R10, 0x1, RZ ;  /* 0x000000010a0a7810 */ /* 0x000fe40007ffe0ff */
[----:B------:R-:W-:Y:S02]  /*03c0*/  IADD3 R0, PT, PT, R3, R0, RZ ;  /* 0x0000000003007210 */ /* 0x000fe40007ffe0ff */
[----:B------:R-:W-:Y:S01]  /*03d0*/  ISETP.NE.AND P0, PT, R10, RZ, PT ;  /* 0x000000ff0a00720c */ /* 0x000fe20003f05270 */
[----:B--2---:R-:W-:Y:S01]  /*03e0*/  FADD R23, R4, R23 ;  /* 0x0000001704177221 */ /* 0x004fe20000000000 */
[----:B------:R-:W-:Y:S01]  /*03f0*/  FADD R2, R5, R2 ;  /* 0x0000000205027221 */ /* 0x000fe20000000000 */
[----:B------:R-:W-:Y:S01]  /*0400*/  FADD R25, R6, R25 ;  /* 0x0000001906197221 */ /* 0x000fe20000000000 */
[----:B------:R-:W-:-:S09]  /*0410*/  FADD R20, R7, R20 ;  /* 0x0000001407147221 */ /* 0x000fd20000000000 */
[----:B------:R-:W-:Y:S05]  /*0420*/  @P0 BRA `(.L_x_4) ;  /* 0xfffffffc00d80947 */ /* 0x000fea000383ffff */
.L_x_3:
[----:B------:R-:W-:Y:S05]  /*0430*/  BSYNC.RECONVERGENT B1 ;  /* 0x0000000000017941 */ /* 0x000fea0003800200 */
.L_x_2:
[----:B------:R-:W-:Y:S05]  /*0440*/  @!P1 BRA `(.L_x_1) ;  /* 0x00000000006c9947 */ /* 0x000fea0003800000 */
.L_x_5:
[----:B------:R-:W-:-:S04]  /*0450*/  IMAD.WIDE R4, R0, 0x4, R28 ;  /* 0x0000000400047825 */ /* 0x000fc800078e021c */
[C---:B------:R-:W-:Y:S02]  /*0460*/  IMAD.WIDE R8, R3.reuse, 0x4, R4 ;  /* 0x0000000403087825 */ /* 0x040fe400078e0204 */
[----:B------:R-:W2:Y:S02]  /*0470*/  LDG.E.128 R4, desc[UR6][R4.64] ;  /* 0x0000000604047981 */ /* 0x000ea4000c1e1d00 */
[C---:B------:R-:W-:Y:S02]  /*0480*/  IMAD.WIDE R12, R3.reuse, 0x4, R8 ;  /* 0x00000004030c7825 */ /* 0x040fe400078e0208 */
[----:B------:R-:W3:Y:S02]  /*0490*/  LDG.E.128 R8, desc[UR6][R8.64] ;  /* 0x0000000608087981 */ /* 0x000ee4000c1e1d00 */
[----:B------:R-:W-:Y:S02]  /*04a0*/  IMAD.WIDE R16, R3, 0x4, R12 ;  /* 0x0000000403107825 */ /* 0x000fe400078e020c */
[----:B------:R-:W4:Y:S04]  /*04b0*/  LDG.E.128 R12, desc[UR6][R12.64] ;  /* 0x000000060c0c7981 */ /* 0x000f28000c1e1d00 */
[----:B------:R-:W5:Y:S01]  /*04c0*/  LDG.E.128 R16, desc[UR6][R16.64] ;  /* 0x0000000610107981 */ /* 0x000f62000c1e1d00 */
[----:B------:R-:W-:-:S04]  /*04d0*/  LEA R0, R21, R0, 0x4 ;  /* 0x0000000015007211 */ /* 0x000fc800078e20ff */
[----:B------:R-:W-:Y:S01]  /*04e0*/  ISETP.GE.AND P0, PT, R0, UR8, PT ;  /* 0x0000000800007c0c */ /* 0x000fe2000bf06270 */
[----:B--2---:R-:W-:Y:S01]  /*04f0*/  FADD R23, R4, R23 ;  /* 0x0000001704177221 */ /* 0x004fe20000000000 */
[----:B------:R-:W-:Y:S01]  /*0500*/  FADD R2, R5, R2 ;  /* 0x0000000205027221 */ /* 0x000fe20000000000 */
[----:B------:R-:W-:Y:S01]  /*0510*/  FADD R25, R6, R25 ;  /* 0x0000001906197221 */ /* 0x000fe20000000000 */
[----:B------:R-:W-:Y:S01]  /*0520*/  FADD R20, R7, R20 ;  /* 0x0000001407147221 */ /* 0x000fe20000000000 */
[----:B---3--:R-:W-:Y:S01]  /*0530*/  FADD R23, R23, R8 ;  /* 0x0000000817177221 */ /* 0x008fe20000000000 */
[----:B------:R-:W-:Y:S01]  /*0540*/  FADD R2, R2, R9 ;  /* 0x0000000902027221 */ /* 0x000fe20000000000 */
[----:B------:R-:W-:Y:S01]  /*0550*/  FADD R25, R25, R10 ;  /* 0x0000000a19197221 */ /* 0x000fe20000000000 */
[----:B------:R-:W-:Y:S01]  /*0560*/  FADD R20, R20, R11 ;  /* 0x0000000b14147221 */ /* 0x000fe20000000000 */
[----:B----4-:R-:W-:Y:S01]  /*0570*/  FADD R23, R23, R12 ;  /* 0x0000000c17177221 */ /* 0x010fe20000000000 */
[----:B------:R-:W-:Y:S01]  /*0580*/  FADD R2, R2, R13 ;  /* 0x0000000d02027221 */ /* 0x000fe20000000000 */
[----:B------:R-:W-:Y:S01]  /*0590*/  FADD R25, R25, R14 ;  /* 0x0000000e19197221 */ /* 0x000fe20000000000 */
[----:B------:R-:W-:Y:S01]  /*05a0*/  FADD R20, R20, R15 ;  /* 0x0000000f14147221 */ /* 0x000fe20000000000 */
[----:B-----5:R-:W-:Y:S01]  /*05b0*/  FADD R23, R23, R16 ;  /* 0x0000001017177221 */ /* 0x020fe20000000000 */
[----:B------:R-:W-:Y:S01]  /*05c0*/  FADD R2, R2, R17 ;  /* 0x0000001102027221 */ /* 0x000fe20000000000 */
[----:B------:R-:W-:Y:S01]  /*05d0*/  FADD R25, R25, R18 ;  /* 0x0000001219197221 */ /* 0x000fe20000000000 */
[----:B------:R-:W-:Y:S01]  /*05e0*/  FADD R20, R20, R19 ;  /* 0x0000001314147221 */ /* 0x000fe20000000000 */
[----:B------:R-:W-:Y:S06]  /*05f0*/  @!P0 BRA `(.L_x_5) ;  /* 0xfffffffc00948947 */ /* 0x000fec000383ffff */
.L_x_1:
[----:B------:R-:W-:Y:S05]  /*0600*/  BSYNC.RECONVERGENT B0 ;  /* 0x0000000000007941 */ /* 0x000fea0003800200 */
.L_x_0:
[----:B------:R-:W-:Y:S01]  /*0610*/  FADD R23, RZ, R23 ;  /* 0x00000017ff177221 */ /* 0x000fe20000000000 */
[----:B------:R-:W-:-:S03]  /*0620*/  USHF.R.U32.HI UR4, URZ, 0x5, UR5 ;  /* 0x00000005ff047899 */ /* 0x000fc60008011605 */
[----:B------:R-:W-:-:S03]  /*0630*/  FADD R2, R23, R2 ;  /* 0x0000000217027221 */ /* 0x000fc60000000000 */
[----:B------:R-:W-:Y:S01]  /*0640*/  ISETP.GE.U32.AND P1, PT, R22, UR4, PT ;  /* 0x0000000416007c0c */ /* 0x000fe2000bf26070 */
[----:B------:R-:W-:-:S04]  /*0650*/  FADD R25, R2, R25 ;  /* 0x0000001902197221 */ /* 0x000fc80000000000 */
[----:B------:R-:W-:-:S05]  /*0660*/  FADD R25, R25, R20 ;  /* 0x0000001419197221 */ /* 0x000fca0000000000 */
[----:B------:R-:W0:Y:S03]  /*0670*/  SHFL.DOWN PT, R0, R25, 0x10, 0x1f ;  /* 0x0a001f0019007f89 */ /* 0x000e2600000e0000 */
[----:B------:R-:W-:Y:S01]  /*0680*/  @!P1 MOV R8, 0x400 ;  /* 0x0000040000089802 */ /* 0x000fe20000000f00 */
[----:B------:R-:W1:Y:S01]  /*0690*/  @!P1 S2R R9, SR_CgaCtaId ;  /* 0x0000000000099919 */ /* 0x000e620000008800 */
[----:B0-----:R-:W-:-:S05]  /*06a0*/  FADD R2, R25, R0 ;  /* 0x0000000019027221 */ /* 0x001fca0000000000 */
[----:B------:R-:W0:Y:S01]  /*06b0*/  SHFL.DOWN PT, R3, R2, 0x8, 0x1f ;  /* 0x09001f0002037f89 */ /* 0x000e2200000e0000 */
[----:B-1----:R-:W-:Y:S01]  /*06c0*/  @!P1 LEA R9, R9, R8, 0x18 ;  /* 0x0000000809099211 */ /* 0x002fe200078ec0ff */
[----:B0-----:R-:W-:-:S05]  /*06d0*/  FADD R3, R2, R3 ;  /* 0x0000000302037221 */ /* 0x001fca0000000000 */
[----:B------:R-:W0:Y:S02]  /*06e0*/  SHFL.DOWN PT, R0, R3, 0x4, 0x1f ;  /* 0x08801f0003007f89 */ /* 0x000e2400000e0000 */
[----:B0-----:R-:W-:Y:S01]  /*06f0*/  FADD R4, R3, R0 ;  /* 0x0000000003047221 */ /* 0x001fe20000000000 */
[----:B------:R-:W-:-:S04]  /*0700*/  LOP3.LUT P0, R0, R22, 0x1f, RZ, 0xc0, !PT ;  /* 0x0000001f16007812 */ /* 0x000fc8000780c0ff */
[----:B------:R-:W0:Y:S09]  /*0710*/  SHFL.DOWN PT, R5, R4, 0x2, 0x1f ;  /* 0x08401f0004057f89 */ /* 0x000e3200000e0000 */
[----:B------:R-:W1:Y:S01]  /*0720*/  @!P0 S2R R7, SR_CgaCtaId ;  /* 0x0000000000078919 */ /* 0x000e620000008800 */
[----:B------:R-:W-:Y:S01]  /*0730*/  @!P0 MOV R6, 0x400 ;  /* 0x0000040000068802 */ /* 0x000fe20000000f00 */
[----:B0-----:R-:W-:-:S05]  /*0740*/  FADD R5, R4, R5 ;  /* 0x0000000504057221 */ /* 0x001fca0000000000 */
[----:B------:R-:W0:Y:S01]  /*0750*/  SHFL.DOWN PT, R2, R5, 0x1, 0x1f ;  /* 0x08201f0005027f89 */ /* 0x000e2200000e0000 */
[----:B-1----:R-:W-:-:S04]  /*0760*/  @!P0 LEA R3, R7, R6, 0x18 ;  /* 0x0000000607038211 */ /* 0x002fc800078ec0ff */
[----:B------:R-:W-:Y:S01]  /*0770*/  @!P0 LEA.HI R3, R22, R3, RZ, 0x1d ;  /* 0x0000000316038211 */ /* 0x000fe200078fe8ff */
[----:B0-----:R-:W-:Y:S01]  /*0780*/  FADD R4, R5, R2 ;  /* 0x0000000205047221 */ /* 0x001fe20000000000 */
[----:B------:R-:W-:Y:S02]  /*0790*/  @!P1 LEA R2, R0, R9, 0x2 ;  /* 0x0000000900029211 */ /* 0x000fe400078e10ff */
[----:B------:R-:W-:Y:S02]  /*07a0*/  MOV R0, RZ ;  /* 0x000000ff00007202 */ /* 0x000fe40000000f00 */
[----:B------:R0:W-:Y:S01]  /*07b0*/  @!P0 STS [R3], R4 ;  /* 0x0000000403008388 */ /* 0x0001e20000000800 */
[----:B------:R-:W-:Y:S01]  /*07c0*/  BAR.SYNC.DEFER_BLOCKING 0x0 ;  /* 0x0000000000007b1d */ /* 0x000fe20000010000 */
[----:B------:R-:W-:-:S05]  /*07d0*/  ISETP.GT.U32.AND P0, PT, R22, 0x1f, PT ;  /* 0x0000001f1600780c */ /* 0x000fca0003f04070 */
[----:B------:R0:W1:Y:S08]  /*07e0*/  @!P1 LDS R0, [R2] ;  /* 0x0000000002009984 */ /* 0x0000700000000800 */
[----:B0-----:R-:W-:Y:S05]  /*07f0*/  @P0 EXIT ;  /* 0x000000000000094d */ /* 0x001fea0003800000 */
[----:B-1----:R-:W0:Y:S01]  /*0800*/  SHFL.DOWN PT, R3, R0, 0x10, 0x1f ;  /* 0x0a001f0000037f89 */ /* 0x002e2200000e0000 */
[----:B------:R-:W-:Y:S01]  /*0810*/  ISETP.NE.AND P0, PT, R22, RZ, PT ;  /* 0x000000ff1600720c */ /* 0x000fe20003f05270 */
[----:B0-----:R-:W-:-:S05]  /*0820*/  FADD R3, R3, R0 ;  /* 0x0000000003037221 */ /* 0x001fca0000000000 */
[----:B------:R-:W0:Y:S02]  /*0830*/  SHFL.DOWN PT, R2, R3, 0x8, 0x1f ;  /* 0x09001f0003027f89 */ /* 0x000e2400000e0000 */
[----:B0-----:R-:W-:-:S05]  /*0840*/  FADD R2, R3, R2 ;  /* 0x0000000203027221 */ /* 0x001fca0000000000 */
[----:B------:R-:W0:Y:S02]  /*0850*/  SHFL.DOWN PT, R5, R2, 0x4, 0x1f ;  /* 0x08801f0002057f89 */ /* 0x000e2400000e0000 */
[----:B0-----:R-:W-:-:S05]  /*0860*/  FADD R5, R2, R5 ;  /* 0x0000000502057221 */ /* 0x001fca0000000000 */
[----:B------:R-:W0:Y:S02]  /*0870*/  SHFL.DOWN PT, R4, R5, 0x2, 0x1f ;  /* 0x08401f0005047f89 */ /* 0x000e2400000e0000 */
[----:B0-----:R-:W-:-:S05]  /*0880*/  FADD R4, R5, R4 ;  /* 0x0000000405047221 */ /* 0x001fca0000000000 */
[----:B------:R0:W1:Y:S01]  /*0890*/  SHFL.DOWN PT, R7, R4, 0x1, 0x1f ;  /* 0x08201f0004077f89 */ /* 0x00006200000e0000 */
[----:B------:R-:W-:Y:S05]  /*08a0*/  @P0 EXIT ;  /* 0x000000000000094d */ /* 0x000fea0003800000 */
[----:B------:R-:W2:Y:S01]  /*08b0*/  LDC.64 R2, c[0x0][0x388] ;  /* 0x0000e200ff027b82 */ /* 0x000ea20000000a00 */
[----:B-1----:R-:W-:Y:S01]  /*08c0*/  FADD R7, R4, R7 ;  /* 0x0000000704077221 */ /* 0x002fe20000000000 */
[----:B--2---:R-:W-:-:S05]  /*08d0*/  IMAD.WIDE.U32 R2, R27, 0x4, R2 ;  /* 0x000000041b027825 */ /* 0x004fca00078e0002 */
[----:B------:R-:W-:Y:S01]  /*08e0*/  STG.E desc[UR6][R2.64], R7 ;  /* 0x0000000702007986 */ /* 0x000fe2000c101906 */
[----:B------:R-:W-:Y:S05]  /*08f0*/  EXIT ;  /* 0x000000000000794d */ /* 0x000fea0003800000 */
.L_x_6:
[----:B------:R-:W-:-:S00]  /*0900*/  BRA `(.L_x_6) ;  /* 0xfffffffc00fc7947 */ /* 0x000fc0000383ffff */
[----:B------:R-:W-:-:S00]  /*0910*/  NOP ;  /* 0x0000000000007918 */ /* 0x000fc00000000000 */
        /* <DEDUP_REMOVED lines=14> */
.L_x_7:


//--------------------- .nv.shared._Z15reduce1d_kernelPKfPfi --------------------------
	.section	.nv.shared._Z15reduce1d_kernelPKfPfi,"aw",@nobits
	.sectionflags	@""
	.align	4
.nv.shared._Z15reduce1d_kernelPKfPfi:
	.zero		1152


//--------------------- .nv.shared.reserved.0     --------------------------
	.section	.nv.shared.reserved.0,"aw",@nobits
	.weak		__nv_reservedSMEM_offset_0_alias
	.size		__nv_reservedSMEM_offset_0_alias, 0, 64
	.other		__nv_reservedSMEM_offset_0_alias,@"STO_CUDA_RESERVED_SHARED STV_DEFAULT"
__nv_reservedSMEM_offset_0_alias:
	.zero		0
	.zero		64


//--------------------- .nv.constant0._Z15reduce1d_kernelPKfPfi --------------------------
	.section	.nv.constant0._Z15reduce1d_kernelPKfPfi,"a",@progbits
	.sectionflags	@""
	.align	4
.nv.constant0._Z15reduce1d_kernelPKfPfi:
	.zero		916


//--------------------- SYMBOLS --------------------------

	.type		.nv.reservedSmem.offset0,@object
	.size		.nv.reservedSmem.offset0,0x4
	.type		.nv.reservedSmem.cap,@object
	.size		.nv.reservedSmem.cap,0x4
